	.headerflags	@"EF_CUDA_TEXMODE_UNIFIED EF_CUDA_64BIT_ADDRESS EF_CUDA_ACCELERATORS EF_CUDA_SM90 EF_CUDA_VIRTUAL_SM(EF_CUDA_SM90)"
	.elftype	@"ET_EXEC"


//--------------------- .nv.info                  --------------------------
	.section	.nv.info,"",@"SHT_CUDA_INFO"
	.align	4


	//----- nvinfo : EIATTR_REGCOUNT
	.align		4
        /*0000*/ 	.byte	0x04, 0x2f
        /*0002*/ 	.short	(.L_1 - .L_0)
	.align		4
.L_0:
        /*0004*/ 	.word	index@(triton_poi_fused_add_12)
        /*0008*/ 	.word	0x00000014


	//----- nvinfo : EIATTR_MIN_STACK_SIZE
	.align		4
.L_1:
        /*000c*/ 	.byte	0x04, 0x12
        /*000e*/ 	.short	(.L_3 - .L_2)
	.align		4
.L_2:
        /*0010*/ 	.word	index@(triton_poi_fused_add_12)
        /*0014*/ 	.word	0x00000000


	//----- nvinfo : EIATTR_FRAME_SIZE
	.align		4
.L_3:
        /*0018*/ 	.byte	0x04, 0x11
        /*001a*/ 	.short	(.L_5 - .L_4)
	.align		4
.L_4:
        /*001c*/ 	.word	index@(triton_poi_fused_add_12)
        /*0020*/ 	.word	0x00000000


	//----- nvinfo : EIATTR_MIN_STACK_SIZE
	.align		4
.L_5:
        /*0024*/ 	.byte	0x04, 0x12
        /*0026*/ 	.short	(.L_7 - .L_6)
	.align		4
.L_6:
        /*0028*/ 	.word	index@(triton_poi_fused_add_12)
        /*002c*/ 	.word	0x00000000
.L_7:


//--------------------- .nv.info.triton_poi_fused_add_12 --------------------------
	.section	.nv.info.triton_poi_fused_add_12,"",@"SHT_CUDA_INFO"
	.sectionflags	@""
	.align	4


	//----- nvinfo : EIATTR_CUDA_API_VERSION
	.align		4
        /*0000*/ 	.byte	0x04, 0x37
        /*0002*/ 	.short	(.L_9 - .L_8)
.L_8:
        /*0004*/ 	.word	0x0000007c


	//----- nvinfo : EIATTR_KPARAM_INFO
	.align		4
.L_9:
        /*0008*/ 	.byte	0x04, 0x17
        /*000a*/ 	.short	(.L_11 - .L_10)
.L_10:
        /*000c*/ 	.word	0x00000000
        /*0010*/ 	.short	0x0004
        /*0012*/ 	.short	0x0020
        /*0014*/ 	.byte	0x00, 0xf0, 0x11, 0x00


	//----- nvinfo : EIATTR_KPARAM_INFO
	.align		4
.L_11:
        /*0018*/ 	.byte	0x04, 0x17
        /*001a*/ 	.short	(.L_13 - .L_12)
.L_12:
        /*001c*/ 	.word	0x00000000
        /*0020*/ 	.short	0x0003
        /*0022*/ 	.short	0x0018
        /*0024*/ 	.byte	0x00, 0xf4, 0x21, 0x00


	//----- nvinfo : EIATTR_KPARAM_INFO
	.align		4
.L_13:
        /*0028*/ 	.byte	0x04, 0x17
        /*002a*/ 	.short	(.L_15 - .L_14)
.L_14:
        /*002c*/ 	.word	0x00000000
        /*0030*/ 	.short	0x0002
        /*0032*/ 	.short	0x0010
        /*0034*/ 	.byte	0x00, 0xf4, 0x21, 0x00


	//----- nvinfo : EIATTR_KPARAM_INFO
	.align		4
.L_15:
        /*0038*/ 	.byte	0x04, 0x17
        /*003a*/ 	.short	(.L_17 - .L_16)
.L_16:
        /*003c*/ 	.word	0x00000000
        /*0040*/ 	.short	0x0001
        /*0042*/ 	.short	0x0008
        /*0044*/ 	.byte	0x00, 0xf4, 0x21, 0x00


	//----- nvinfo : EIATTR_KPARAM_INFO
	.align		4
.L_17:
        /*0048*/ 	.byte	0x04, 0x17
        /*004a*/ 	.short	(.L_19 - .L_18)
.L_18:
        /*004c*/ 	.word	0x00000000
        /*0050*/ 	.short	0x0000
        /*0052*/ 	.short	0x0000
        /*0054*/ 	.byte	0x00, 0xf4, 0x21, 0x00


	//----- nvinfo : EIATTR_SPARSE_MMA_MASK
	.align		4
.L_19:
        /*0058*/ 	.byte	0x03, 0x50
        /*005a*/ 	.short	0x0000


	//----- nvinfo : EIATTR_MAXREG_COUNT
	.align		4
        /*005c*/ 	.byte	0x03, 0x1b
        /*005e*/ 	.short	0x00ff


	//----- nvinfo : EIATTR_EXIT_INSTR_OFFSETS
	.align		4
        /*0060*/ 	.byte	0x04, 0x1c
        /*0062*/ 	.short	(.L_21 - .L_20)


	//   ....[0]....
.L_20:
        /*0064*/ 	.word	0x00000230


	//   ....[1]....
        /*0068*/ 	.word	0x00000250


	//----- nvinfo : EIATTR_REQNTID
	.align		4
.L_21:
        /*006c*/ 	.byte	0x04, 0x10
        /*006e*/ 	.short	(.L_23 - .L_22)
.L_22:
        /*0070*/ 	.word	0x00000020
        /*0074*/ 	.word	0x00000001
        /*0078*/ 	.word	0x00000001


	//----- nvinfo : EIATTR_CBANK_PARAM_SIZE
	.align		4
.L_23:
        /*007c*/ 	.byte	0x03, 0x19
        /*007e*/ 	.short	0x0024


	//----- nvinfo : EIATTR_PARAM_CBANK
	.align		4
        /*0080*/ 	.byte	0x04, 0x0a
        /*0082*/ 	.short	(.L_25 - .L_24)
	.align		4
.L_24:
        /*0084*/ 	.word	index@(.nv.constant0.triton_poi_fused_add_12)
        /*0088*/ 	.short	0x0210
        /*008a*/ 	.short	0x0024


	//----- nvinfo : EIATTR_SW_WAR
	.align		4
.L_25:
        /*008c*/ 	.byte	0x04, 0x36
        /*008e*/ 	.short	(.L_27 - .L_26)
.L_26:
        /*0090*/ 	.word	0x00000008
.L_27:


//--------------------- .nv.callgraph             --------------------------
	.section	.nv.callgraph,"",@"SHT_CUDA_CALLGRAPH"
	.align	4
	.sectionentsize	8
	.align		4
        /*0000*/ 	.word	0x00000000
	.align		4
        /*0004*/ 	.word	0xffffffff
	.align		4
        /*0008*/ 	.word	0x00000000
	.align		4
        /*000c*/ 	.word	0xfffffffe
	.align		4
        /*0010*/ 	.word	0x00000000
	.align		4
        /*0014*/ 	.word	0xfffffffd
	.align		4
        /*0018*/ 	.word	0x00000000
	.align		4
        /*001c*/ 	.word	0xfffffffc


//--------------------- .text.triton_poi_fused_add_12 --------------------------
	.section	.text.triton_poi_fused_add_12,"ax",@progbits
	.align	128
        .global         triton_poi_fused_add_12
        .type           triton_poi_fused_add_12,@function
        .size           triton_poi_fused_add_12,(.L_x_1 - triton_poi_fused_add_12)
        .other          triton_poi_fused_add_12,@"STO_CUDA_ENTRY STV_DEFAULT"
triton_poi_fused_add_12:
.text.triton_poi_fused_add_12:
[----:B------:R-:W0:Y:S01]  /*0000*/  LDC R1, c[0x0][0x28] ;  /* 0x00000a00ff017b82 */ /* 0x000e220000000800 */
[----:B------:R-:W1:Y:S07]  /*0010*/  S2R R0, SR_TID.X ;  /* 0x0000000000007919 */ /* 0x000e6e0000002100 */
[----:B------:R-:W2:Y:S01]  /*0020*/  LDC.64 R2, c[0x0][0x218] ;  /* 0x00008600ff027b82 */ /* 0x000ea20000000a00 */
[----:B------:R-:W-:Y:S02]  /*0030*/  CS2R R16, SRZ ;  /* 0x0000000000107805 */ /* 0x000fe4000001ff00 */
[----:B------:R-:W-:Y:S01]  /*0040*/  CS2R R14, SRZ ;  /* 0x00000000000e7805 */ /* 0x000fe2000001ff00 */
[----:B------:R-:W3:Y:S01]  /*0050*/  S2R R11, SR_CTAID.X ;  /* 0x00000000000b7919 */ /* 0x000ee20000002500 */
[----:B------:R-:W-:-:S03]  /*0060*/  ULDC.64 UR4, c[0x0][0x208] ;  /* 0x0000820000047ab9 */ /* 0x000fc60000000a00 */
[----:B------:R-:W4:Y:S08]  /*0070*/  LDC.64 R8, c[0x0][0x228] ;  /* 0x00008a00ff087b82 */ /* 0x000f300000000a00 */
[----:B------:R-:W5:Y:S08]  /*0080*/  LDC.64 R4, c[0x0][0x220] ;  /* 0x00008800ff047b82 */ /* 0x000f700000000a00 */
[----:B------:R-:W4:Y:S01]  /*0090*/  LDC.64 R6, c[0x0][0x210] ;  /* 0x00008400ff067b82 */ /* 0x000f220000000a00 */
[----:B-1----:R-:W-:-:S04]  /*00a0*/  SHF.L.U32 R0, R0, 0x1, RZ ;  /* 0x0000000100007819 */ /* 0x002fc800000006ff */
[----:B------:R-:W-:Y:S02]  /*00b0*/  LOP3.LUT R0, R0, 0x3e, RZ, 0xc0, !PT ;  /* 0x0000003e00007812 */ /* 0x000fe400078ec0ff */
[----:B---3--:R-:W-:Y:S02]  /*00c0*/  SHF.R.S32.HI R10, RZ, 0x19, R11 ;  /* 0x00000019ff0a7819 */ /* 0x008fe4000001140b */
[----:B------:R-:W-:Y:S02]  /*00d0*/  LEA R11, R11, R0, 0x6 ;  /* 0x000000000b0b7211 */ /* 0x000fe400078e30ff */
[----:B------:R-:W-:Y:S02]  /*00e0*/  SGXT R0, R10, 0x1 ;  /* 0x000000010a00781a */ /* 0x000fe40000000200 */
[C---:B------:R-:W-:Y:S01]  /*00f0*/  ISETP.GE.AND P0, PT, R11.reuse, 0x40, PT ;  /* 0x000000400b00780c */ /* 0x040fe20003f06270 */
[----:B--2---:R-:W-:Y:S01]  /*0100*/  IMAD.WIDE R2, R11, 0x4, R2 ;  /* 0x000000040b027825 */ /* 0x004fe200078e0202 */
[----:B------:R-:W-:-:S03]  /*0110*/  LEA.HI R0, R0, R11, RZ, 0x2 ;  /* 0x0000000b00007211 */ /* 0x000fc600078f10ff */
[----:B-----5:R-:W-:Y:S01]  /*0120*/  IMAD.WIDE R4, R11, 0x4, R4 ;  /* 0x000000040b047825 */ /* 0x020fe200078e0204 */
[----:B------:R-:W-:-:S03]  /*0130*/  LOP3.LUT R0, R0, 0xfffffffc, RZ, 0xc0, !PT ;  /* 0xfffffffc00007812 */ /* 0x000fc600078ec0ff */
[----:B0---4-:R-:W-:Y:S01]  /*0140*/  IMAD.WIDE R6, R11, 0x4, R6 ;  /* 0x000000040b067825 */ /* 0x011fe200078e0206 */
[----:B------:R-:W-:Y:S02]  /*0150*/  IADD3 R13, R11, -R0, RZ ;  /* 0x800000000b0d7210 */ /* 0x000fe40007ffe0ff */
[----:B------:R-:W-:Y:S02]  /*0160*/  CS2R R10, SRZ ;  /* 0x00000000000a7805 */ /* 0x000fe4000001ff00 */
[----:B------:R-:W2:Y:S01]  /*0170*/  @!P0 LDG.E.64 R14, desc[UR4][R6.64] ;  /* 0x00000004060e8981 */ /* 0x000ea2000c1e1b00 */
[----:B------:R-:W-:Y:S01]  /*0180*/  IMAD.WIDE R8, R13, 0x4, R8 ;  /* 0x000000040d087825 */ /* 0x000fe200078e0208 */
[----:B------:R-:W-:Y:S02]  /*0190*/  CS2R R12, SRZ ;  /* 0x00000000000c7805 */ /* 0x000fe4000001ff00 */
[----:B------:R-:W3:Y:S04]  /*01a0*/  @!P0 LDG.E.64 R10, desc[UR4][R2.64] ;  /* 0x00000004020a8981 */ /* 0x000ee8000c1e1b00 */
[----:B------:R-:W3:Y:S04]  /*01b0*/  @!P0 LDG.E.64 R12, desc[UR4][R4.64] ;  /* 0x00000004040c8981 */ /* 0x000ee8000c1e1b00 */
[----:B------:R-:W2:Y:S01]  /*01c0*/  @!P0 LDG.E.EL.64 R16, desc[UR4][R8.64] ;  /* 0x0000000408108981 */ /* 0x000ea2000c2e1b00 */
[----:B---3--:R-:W-:Y:S01]  /*01d0*/  FADD R13, R13, R11 ;  /* 0x0000000b0d0d7221 */ /* 0x008fe20000000000 */
[----:B------:R-:W-:Y:S01]  /*01e0*/  FADD R10, R12, R10 ;  /* 0x0000000a0c0a7221 */ /* 0x000fe20000000000 */
[----:B--2---:R-:W-:Y:S01]  /*01f0*/  FADD R11, R16, R14 ;  /* 0x0000000e100b7221 */ /* 0x004fe20000000000 */
[----:B------:R-:W-:-:S03]  /*0200*/  FADD R0, R17, R15 ;  /* 0x0000000f11007221 */ /* 0x000fc60000000000 */
[----:B------:R-:W-:Y:S01]  /*0210*/  FADD R10, R10, R11 ;  /* 0x0000000b0a0a7221 */ /* 0x000fe20000000000 */
[----:B------:R-:W-:Y:S01]  /*0220*/  FADD R11, R13, R0 ;  /* 0x000000000d0b7221 */ /* 0x000fe20000000000 */
[----:B------:R-:W-:Y:S06]  /*0230*/  @P0 EXIT ;  /* 0x000000000000094d */ /* 0x000fec0003800000 */
[----:B------:R-:W-:Y:S01]  /*0240*/  STG.E.64 desc[UR4][R6.64], R10 ;  /* 0x0000000a06007986 */ /* 0x000fe2000c101b04 */
[----:B------:R-:W-:Y:S05]  /*0250*/  EXIT ;  /* 0x000000000000794d */ /* 0x000fea0003800000 */
.L_x_0:
[----:B------:R-:W-:-:S00]  /*0260*/  BRA `(.L_x_0) ;  /* 0xfffffffc00fc7947 */ /* 0x000fc0000383ffff */
[----:B------:R-:W-:-:S00]  /*0270*/  NOP ;  /* 0x0000000000007918 */ /* 0x000fc00000000000 */
        /* <DEDUP_REMOVED lines=8> */
.L_x_1:


//--------------------- .nv.constant0.triton_poi_fused_add_12 --------------------------
	.section	.nv.constant0.triton_poi_fused_add_12,"a",@progbits
	.sectionflags	@""
	.align	4
.nv.constant0.triton_poi_fused_add_12:
	.zero		564
